	.headerflags	@"EF_CUDA_TEXMODE_UNIFIED EF_CUDA_64BIT_ADDRESS EF_CUDA_ACCELERATORS EF_CUDA_SM90 EF_CUDA_VIRTUAL_SM(EF_CUDA_SM90)"
	.elftype	@"ET_EXEC"


//--------------------- .nv.info                  --------------------------
	.section	.nv.info,"",@"SHT_CUDA_INFO"
	.align	4


	//----- nvinfo : EIATTR_REGCOUNT
	.align		4
        /*0000*/ 	.byte	0x04, 0x2f
        /*0002*/ 	.short	(.L_1 - .L_0)
	.align		4
.L_0:
        /*0004*/ 	.word	index@(triton_poi_fused_cat_18)
        /*0008*/ 	.word	0x0000001f


	//----- nvinfo : EIATTR_MIN_STACK_SIZE
	.align		4
.L_1:
        /*000c*/ 	.byte	0x04, 0x12
        /*000e*/ 	.short	(.L_3 - .L_2)
	.align		4
.L_2:
        /*0010*/ 	.word	index@(triton_poi_fused_cat_18)
        /*0014*/ 	.word	0x00000000


	//----- nvinfo : EIATTR_FRAME_SIZE
	.align		4
.L_3:
        /*0018*/ 	.byte	0x04, 0x11
        /*001a*/ 	.short	(.L_5 - .L_4)
	.align		4
.L_4:
        /*001c*/ 	.word	index@(triton_poi_fused_cat_18)
        /*0020*/ 	.word	0x00000000


	//----- nvinfo : EIATTR_MIN_STACK_SIZE
	.align		4
.L_5:
        /*0024*/ 	.byte	0x04, 0x12
        /*0026*/ 	.short	(.L_7 - .L_6)
	.align		4
.L_6:
        /*0028*/ 	.word	index@(triton_poi_fused_cat_18)
        /*002c*/ 	.word	0x00000000
.L_7:


//--------------------- .nv.info.triton_poi_fused_cat_18 --------------------------
	.section	.nv.info.triton_poi_fused_cat_18,"",@"SHT_CUDA_INFO"
	.sectionflags	@""
	.align	4


	//----- nvinfo : EIATTR_CUDA_API_VERSION
	.align		4
        /*0000*/ 	.byte	0x04, 0x37
        /*0002*/ 	.short	(.L_9 - .L_8)
.L_8:
        /*0004*/ 	.word	0x0000007c


	//----- nvinfo : EIATTR_KPARAM_INFO
	.align		4
.L_9:
        /*0008*/ 	.byte	0x04, 0x17
        /*000a*/ 	.short	(.L_11 - .L_10)
.L_10:
        /*000c*/ 	.word	0x00000000
        /*0010*/ 	.short	0x000a
        /*0012*/ 	.short	0x0050
        /*0014*/ 	.byte	0x00, 0xf0, 0x11, 0x00


	//----- nvinfo : EIATTR_KPARAM_INFO
	.align		4
.L_11:
        /*0018*/ 	.byte	0x04, 0x17
        /*001a*/ 	.short	(.L_13 - .L_12)
.L_12:
        /*001c*/ 	.word	0x00000000
        /*0020*/ 	.short	0x0009
        /*0022*/ 	.short	0x0048
        /*0024*/ 	.byte	0x00, 0xf4, 0x21, 0x00


	//----- nvinfo : EIATTR_KPARAM_INFO
	.align		4
.L_13:
        /*0028*/ 	.byte	0x04, 0x17
        /*002a*/ 	.short	(.L_15 - .L_14)
.L_14:
        /*002c*/ 	.word	0x00000000
        /*0030*/ 	.short	0x0008
        /*0032*/ 	.short	0x0040
        /*0034*/ 	.byte	0x00, 0xf4, 0x21, 0x00


	//----- nvinfo : EIATTR_KPARAM_INFO
	.align		4
.L_15:
        /*0038*/ 	.byte	0x04, 0x17
        /*003a*/ 	.short	(.L_17 - .L_16)
.L_16:
        /*003c*/ 	.word	0x00000000
        /*0040*/ 	.short	0x0007
        /*0042*/ 	.short	0x0038
        /*0044*/ 	.byte	0x00, 0xf4, 0x21, 0x00


	//----- nvinfo : EIATTR_KPARAM_INFO
	.align		4
.L_17:
        /*0048*/ 	.byte	0x04, 0x17
        /*004a*/ 	.short	(.L_19 - .L_18)
.L_18:
        /*004c*/ 	.word	0x00000000
        /*0050*/ 	.short	0x0006
        /*0052*/ 	.short	0x0030
        /*0054*/ 	.byte	0x00, 0xf4, 0x21, 0x00


	//----- nvinfo : EIATTR_KPARAM_INFO
	.align		4
.L_19:
        /*0058*/ 	.byte	0x04, 0x17
        /*005a*/ 	.short	(.L_21 - .L_20)
.L_20:
        /*005c*/ 	.word	0x00000000
        /*0060*/ 	.short	0x0005
        /*0062*/ 	.short	0x0028
        /*0064*/ 	.byte	0x00, 0xf4, 0x21, 0x00


	//----- nvinfo : EIATTR_KPARAM_INFO
	.align		4
.L_21:
        /*0068*/ 	.byte	0x04, 0x17
        /*006a*/ 	.short	(.L_23 - .L_22)
.L_22:
        /*006c*/ 	.word	0x00000000
        /*0070*/ 	.short	0x0004
        /*0072*/ 	.short	0x0020
        /*0074*/ 	.byte	0x00, 0xf4, 0x21, 0x00


	//----- nvinfo : EIATTR_KPARAM_INFO
	.align		4
.L_23:
        /*0078*/ 	.byte	0x04, 0x17
        /*007a*/ 	.short	(.L_25 - .L_24)
.L_24:
        /*007c*/ 	.word	0x00000000
        /*0080*/ 	.short	0x0003
        /*0082*/ 	.short	0x0018
        /*0084*/ 	.byte	0x00, 0xf4, 0x21, 0x00


	//----- nvinfo : EIATTR_KPARAM_INFO
	.align		4
.L_25:
        /*0088*/ 	.byte	0x04, 0x17
        /*008a*/ 	.short	(.L_27 - .L_26)
.L_26:
        /*008c*/ 	.word	0x00000000
        /*0090*/ 	.short	0x0002
        /*0092*/ 	.short	0x0010
        /*0094*/ 	.byte	0x00, 0xf4, 0x21, 0x00


	//----- nvinfo : EIATTR_KPARAM_INFO
	.align		4
.L_27:
        /*0098*/ 	.byte	0x04, 0x17
        /*009a*/ 	.short	(.L_29 - .L_28)
.L_28:
        /*009c*/ 	.word	0x00000000
        /*00a0*/ 	.short	0x0001
        /*00a2*/ 	.short	0x0008
        /*00a4*/ 	.byte	0x00, 0xf4, 0x21, 0x00


	//----- nvinfo : EIATTR_KPARAM_INFO
	.align		4
.L_29:
        /*00a8*/ 	.byte	0x04, 0x17
        /*00aa*/ 	.short	(.L_31 - .L_30)
.L_30:
        /*00ac*/ 	.word	0x00000000
        /*00b0*/ 	.short	0x0000
        /*00b2*/ 	.short	0x0000
        /*00b4*/ 	.byte	0x00, 0xf4, 0x21, 0x00


	//----- nvinfo : EIATTR_SPARSE_MMA_MASK
	.align		4
.L_31:
        /*00b8*/ 	.byte	0x03, 0x50
        /*00ba*/ 	.short	0x0000


	//----- nvinfo : EIATTR_MAXREG_COUNT
	.align		4
        /*00bc*/ 	.byte	0x03, 0x1b
        /*00be*/ 	.short	0x00ff


	//----- nvinfo : EIATTR_EXIT_INSTR_OFFSETS
	.align		4
        /*00c0*/ 	.byte	0x04, 0x1c
        /*00c2*/ 	.short	(.L_33 - .L_32)


	//   ....[0]....
.L_32:
        /*00c4*/ 	.word	0x00000a90


	//----- nvinfo : EIATTR_REQNTID
	.align		4
.L_33:
        /*00c8*/ 	.byte	0x04, 0x10
        /*00ca*/ 	.short	(.L_35 - .L_34)
.L_34:
        /*00cc*/ 	.word	0x00000100
        /*00d0*/ 	.word	0x00000001
        /*00d4*/ 	.word	0x00000001


	//----- nvinfo : EIATTR_CBANK_PARAM_SIZE
	.align		4
.L_35:
        /*00d8*/ 	.byte	0x03, 0x19
        /*00da*/ 	.short	0x0054


	//----- nvinfo : EIATTR_PARAM_CBANK
	.align		4
        /*00dc*/ 	.byte	0x04, 0x0a
        /*00de*/ 	.short	(.L_37 - .L_36)
	.align		4
.L_36:
        /*00e0*/ 	.word	index@(.nv.constant0.triton_poi_fused_cat_18)
        /*00e4*/ 	.short	0x0210
        /*00e6*/ 	.short	0x0054


	//----- nvinfo : EIATTR_SW_WAR
	.align		4
.L_37:
        /*00e8*/ 	.byte	0x04, 0x36
        /*00ea*/ 	.short	(.L_39 - .L_38)
.L_38:
        /*00ec*/ 	.word	0x00000008
.L_39:


//--------------------- .nv.callgraph             --------------------------
	.section	.nv.callgraph,"",@"SHT_CUDA_CALLGRAPH"
	.align	4
	.sectionentsize	8
	.align		4
        /*0000*/ 	.word	0x00000000
	.align		4
        /*0004*/ 	.word	0xffffffff
	.align		4
        /*0008*/ 	.word	0x00000000
	.align		4
        /*000c*/ 	.word	0xfffffffe
	.align		4
        /*0010*/ 	.word	0x00000000
	.align		4
        /*0014*/ 	.word	0xfffffffd
	.align		4
        /*0018*/ 	.word	0x00000000
	.align		4
        /*001c*/ 	.word	0xfffffffc


//--------------------- .text.triton_poi_fused_cat_18 --------------------------
	.section	.text.triton_poi_fused_cat_18,"ax",@progbits
	.align	128
        .global         triton_poi_fused_cat_18
        .type           triton_poi_fused_cat_18,@function
        .size           triton_poi_fused_cat_18,(.L_x_1 - triton_poi_fused_cat_18)
        .other          triton_poi_fused_cat_18,@"STO_CUDA_ENTRY STV_DEFAULT"
triton_poi_fused_cat_18:
.text.triton_poi_fused_cat_18:
[----:B------:R-:W-:Y:S01]  /*0000*/  LDC R1, c[0x0][0x28] ;  /* 0x00000a00ff017b82 */ /* 0x000fe20000000800 */
[----:B------:R-:W1:Y:S07]  /*0010*/  S2R R0, SR_TID.X ;  /* 0x0000000000007919 */ /* 0x000e6e0000002100 */
[----:B------:R-:W2:Y:S01]  /*0020*/  LDC.64 R8, c[0x0][0x218] ;  /* 0x00008600ff087b82 */ /* 0x000ea20000000a00 */
[----:B------:R-:W-:Y:S01]  /*0030*/  ULDC.64 UR4, c[0x0][0x208] ;  /* 0x0000820000047ab9 */ /* 0x000fe20000000a00 */
[----:B------:R-:W3:Y:S06]  /*0040*/  S2R R3, SR_CTAID.X ;  /* 0x0000000000037919 */ /* 0x000eec0000002500 */
[----:B------:R-:W4:Y:S08]  /*0050*/  LDC.64 R12, c[0x0][0x220] ;  /* 0x00008800ff0c7b82 */ /* 0x000f300000000a00 */
[----:B------:R-:W5:Y:S01]  /*0060*/  LDC.64 R16, c[0x0][0x230] ;  /* 0x00008c00ff107b82 */ /* 0x000f620000000a00 */
[----:B------:R-:W-:-:S02]  /*0070*/  CS2R R10, SRZ ;  /* 0x00000000000a7805 */ /* 0x000fc4000001ff00 */
[----:B------:R-:W-:Y:S01]  /*0080*/  CS2R R14, SRZ ;  /* 0x00000000000e7805 */ /* 0x000fe2000001ff00 */
[----:B------:R-:W-:Y:S01]  /*0090*/  ULDC.64 UR6, c[0x0][0x228] ;  /* 0x00008a0000067ab9 */ /* 0x000fe20000000a00 */
[----:B-1----:R-:W-:Y:S01]  /*00a0*/  IMAD.SHL.U32 R0, R0, 0x2, RZ ;  /* 0x0000000200007824 */ /* 0x002fe200078e00ff */
[----:B---3--:R-:W-:-:S04]  /*00b0*/  SHF.R.S32.HI R2, RZ, 0x16, R3 ;  /* 0x00000016ff027819 */ /* 0x008fc80000011403 */
[----:B------:R-:W-:Y:S02]  /*00c0*/  LOP3.LUT R0, R0, 0x1fe, RZ, 0xc0, !PT ;  /* 0x000001fe00007812 */ /* 0x000fe400078ec0ff */
[----:B------:R-:W-:-:S03]  /*00d0*/  SGXT R2, R2, 0x1 ;  /* 0x000000010202781a */ /* 0x000fc60000000200 */
[----:B------:R-:W-:-:S05]  /*00e0*/  IMAD R3, R3, 0x200, R0 ;  /* 0x0000020003037824 */ /* 0x000fca00078e0200 */
[-C--:B------:R-:W-:Y:S02]  /*00f0*/  LEA.HI R5, R2, R3.reuse, RZ, 0x8 ;  /* 0x0000000302057211 */ /* 0x080fe400078f40ff */
[----:B------:R-:W-:Y:S02]  /*0100*/  SHF.R.S32.HI R24, RZ, 0x1f, R3 ;  /* 0x0000001fff187819 */ /* 0x000fe40000011403 */
[--C-:B------:R-:W-:Y:S02]  /*0110*/  SHF.R.S32.HI R2, RZ, 0x8, R5.reuse ;  /* 0x00000008ff027819 */ /* 0x100fe40000011405 */
[----:B------:R-:W-:Y:S02]  /*0120*/  SHF.R.S32.HI R7, RZ, 0x1f, R5 ;  /* 0x0000001fff077819 */ /* 0x000fe40000011405 */
[----:B------:R-:W-:Y:S02]  /*0130*/  LEA.HI R0, R24, R3, RZ, 0x4 ;  /* 0x0000000318007211 */ /* 0x000fe400078f20ff */
[----:B------:R-:W-:-:S02]  /*0140*/  LEA.HI R7, R7, R2, RZ, 0xa ;  /* 0x0000000207077211 */ /* 0x000fc400078f50ff */
[----:B------:R-:W-:Y:S02]  /*0150*/  SHF.R.S32.HI R4, RZ, 0x4, R0 ;  /* 0x00000004ff047819 */ /* 0x000fe40000011400 */
[----:B------:R-:W-:Y:S02]  /*0160*/  LOP3.LUT R7, R7, 0xfffffc00, RZ, 0xc0, !PT ;  /* 0xfffffc0007077812 */ /* 0x000fe400078ec0ff */
[----:B------:R-:W-:Y:S02]  /*0170*/  LEA.HI R6, R4, R4, RZ, 0x4 ;  /* 0x0000000404067211 */ /* 0x000fe400078f20ff */
[----:B------:R-:W-:Y:S01]  /*0180*/  LOP3.LUT R0, R0, 0xfffffff0, RZ, 0xc0, !PT ;  /* 0xfffffff000007812 */ /* 0x000fe200078ec0ff */
[----:B------:R-:W-:Y:S01]  /*0190*/  IMAD.IADD R2, R2, 0x1, -R7 ;  /* 0x0000000102027824 */ /* 0x000fe200078e0a07 */
[----:B------:R-:W-:-:S04]  /*01a0*/  LOP3.LUT R7, R6, 0xfffffff0, RZ, 0xc0, !PT ;  /* 0xfffffff006077812 */ /* 0x000fc800078ec0ff */
[----:B------:R-:W-:Y:S01]  /*01b0*/  ISETP.GE.AND P0, PT, R2, 0x200, PT ;  /* 0x000002000200780c */ /* 0x000fe20003f06270 */
[----:B------:R-:W-:Y:S01]  /*01c0*/  IMAD.IADD R4, R4, 0x1, -R7 ;  /* 0x0000000104047824 */ /* 0x000fe200078e0a07 */
[----:B------:R-:W-:-:S03]  /*01d0*/  CS2R R6, SRZ ;  /* 0x0000000000067805 */ /* 0x000fc6000001ff00 */
[----:B--2---:R-:W-:Y:S01]  /*01e0*/  IMAD.WIDE R18, R4, 0x8, R8 ;  /* 0x0000000804127825 */ /* 0x004fe200078e0208 */
[----:B------:R-:W-:-:S03]  /*01f0*/  CS2R R8, SRZ ;  /* 0x0000000000087805 */ /* 0x000fc6000001ff00 */
[----:B------:R-:W-:-:S04]  /*0200*/  IMAD.IADD R0, R3, 0x1, -R0 ;  /* 0x0000000103007824 */ /* 0x000fc800078e0a00 */
[----:B------:R-:W2:Y:S01]  /*0210*/  @!P0 LDG.E.EL.64 R6, desc[UR4][R18.64] ;  /* 0x0000000412068981 */ /* 0x000ea2000c2e1b00 */
[----:B----4-:R-:W-:-:S05]  /*0220*/  IMAD.WIDE R20, R0, 0x8, R12 ;  /* 0x0000000800147825 */ /* 0x010fca00078e020c */
[----:B------:R-:W3:Y:S01]  /*0230*/  @!P0 LDG.E.EL.128 R8, desc[UR4][R20.64] ;  /* 0x0000000414088981 */ /* 0x000ee2000c2e1d00 */
[----:B------:R-:W-:Y:S01]  /*0240*/  CS2R R12, SRZ ;  /* 0x00000000000c7805 */ /* 0x000fe2000001ff00 */
[----:B-----5:R-:W-:-:S05]  /*0250*/  IMAD.WIDE R16, R0, 0x8, R16 ;  /* 0x0000000800107825 */ /* 0x020fca00078e0210 */
[----:B------:R1:W4:Y:S01]  /*0260*/  @!P0 LDG.E.EL.128 R12, desc[UR4][R16.64] ;  /* 0x00000004100c8981 */ /* 0x000322000c2e1d00 */
[----:B------:R-:W-:Y:S02]  /*0270*/  LEA.HI R24, R24, R3, RZ, 0x12 ;  /* 0x0000000318187211 */ /* 0x000fe400078f90ff */
[----:B------:R-:W-:Y:S02]  /*0280*/  LOP3.LUT R28, R5, 0xffffff00, RZ, 0xc0, !PT ;  /* 0xffffff00051c7812 */ /* 0x000fe400078ec0ff */
[----:B------:R-:W-:-:S03]  /*0290*/  LOP3.LUT R26, R24, 0xfffc0000, RZ, 0xc0, !PT ;  /* 0xfffc0000181a7812 */ /* 0x000fc600078ec0ff */
[----:B------:R-:W-:Y:S01]  /*02a0*/  IMAD.IADD R5, R3, 0x1, -R28 ;  /* 0x0000000103057824 */ /* 0x000fe200078e0a1c */
[----:B--2---:R-:W-:Y:S02]  /*02b0*/  SEL R22, R6, RZ, !P0 ;  /* 0x000000ff06167207 */ /* 0x004fe40004000000 */
[----:B------:R-:W-:Y:S02]  /*02c0*/  SEL R19, R7, RZ, !P0 ;  /* 0x000000ff07137207 */ /* 0x000fe40004000000 */
[----:B------:R-:W-:Y:S02]  /*02d0*/  IADD3 R7, P2, R22, 0x18, RZ ;  /* 0x0000001816077810 */ /* 0x000fe40007f5e0ff */
[----:B------:R-:W-:Y:S02]  /*02e0*/  ISETP.GE.AND P1, PT, R19, RZ, PT ;  /* 0x000000ff1300720c */ /* 0x000fe40003f26270 */
[----:B---3--:R-:W-:Y:S01]  /*02f0*/  SEL R25, R8, RZ, !P0 ;  /* 0x000000ff08197207 */ /* 0x008fe20004000000 */
[----:B------:R-:W-:Y:S01]  /*0300*/  IMAD.X R6, RZ, RZ, R19, P2 ;  /* 0x000000ffff067224 */ /* 0x000fe200010e0613 */
[----:B------:R-:W-:-:S02]  /*0310*/  SEL R18, R9, RZ, !P0 ;  /* 0x000000ff09127207 */ /* 0x000fc40004000000 */
[----:B------:R-:W-:Y:S02]  /*0320*/  SEL R23, R10, RZ, !P0 ;  /* 0x000000ff0a177207 */ /* 0x000fe40004000000 */
[----:B------:R-:W-:Y:S02]  /*0330*/  SEL R21, R6, R19, !P1 ;  /* 0x0000001306157207 */ /* 0x000fe40004800000 */
[----:B------:R-:W-:Y:S02]  /*0340*/  IADD3 R6, P3, R25, 0x18, RZ ;  /* 0x0000001819067810 */ /* 0x000fe40007f7e0ff */
[----:B------:R-:W-:Y:S01]  /*0350*/  SEL R10, R11, RZ, !P0 ;  /* 0x000000ff0b0a7207 */ /* 0x000fe20004000000 */
[----:B------:R-:W-:Y:S01]  /*0360*/  IMAD R21, R21, 0x60, RZ ;  /* 0x0000006015157824 */ /* 0x000fe200078e02ff */
[----:B------:R-:W-:Y:S01]  /*0370*/  SEL R7, R7, R22, !P1 ;  /* 0x0000001607077207 */ /* 0x000fe20004800000 */
[----:B-1----:R-:W-:Y:S01]  /*0380*/  IMAD.X R17, RZ, RZ, R18, P3 ;  /* 0x000000ffff117224 */ /* 0x002fe200018e0612 */
[----:B------:R-:W-:-:S02]  /*0390*/  IADD3 R8, P4, R23, 0x18, RZ ;  /* 0x0000001817087810 */ /* 0x000fc40007f9e0ff */
[----:B------:R-:W-:Y:S02]  /*03a0*/  ISETP.GE.AND P1, PT, R18, RZ, PT ;  /* 0x000000ff1200720c */ /* 0x000fe40003f26270 */
[----:B------:R-:W-:Y:S01]  /*03b0*/  ISETP.GE.AND P2, PT, R10, RZ, PT ;  /* 0x000000ff0a00720c */ /* 0x000fe20003f46270 */
[----:B------:R-:W-:Y:S01]  /*03c0*/  IMAD.X R19, RZ, RZ, R10, P4 ;  /* 0x000000ffff137224 */ /* 0x000fe200020e060a */
[----:B------:R-:W-:Y:S02]  /*03d0*/  SEL R17, R17, R18, !P1 ;  /* 0x0000001211117207 */ /* 0x000fe40004800000 */
[----:B----4-:R-:W-:Y:S02]  /*03e0*/  SEL R18, R12, RZ, !P0 ;  /* 0x000000ff0c127207 */ /* 0x010fe40004000000 */
[----:B------:R-:W-:Y:S01]  /*03f0*/  SEL R6, R6, R25, !P1 ;  /* 0x0000001906067207 */ /* 0x000fe20004800000 */
[----:B------:R-:W-:Y:S01]  /*0400*/  IMAD R25, R2, 0x240, RZ ;  /* 0x0000024002197824 */ /* 0x000fe200078e02ff */
[----:B------:R-:W-:-:S02]  /*0410*/  SEL R8, R8, R23, !P2 ;  /* 0x0000001708087207 */ /* 0x000fc40005000000 */
[----:B------:R-:W-:Y:S01]  /*0420*/  SEL R12, R13, RZ, !P0 ;  /* 0x000000ff0d0c7207 */ /* 0x000fe20004000000 */
[----:B------:R-:W1:Y:S01]  /*0430*/  LDC.64 R22, c[0x0][0x210] ;  /* 0x00008400ff167b82 */ /* 0x000e620000000a00 */
[----:B------:R-:W-:Y:S02]  /*0440*/  SEL R9, R15, RZ, !P0 ;  /* 0x000000ff0f097207 */ /* 0x000fe40004000000 */
[----:B------:R-:W-:Y:S02]  /*0450*/  SEL R13, R14, RZ, !P0 ;  /* 0x000000ff0e0d7207 */ /* 0x000fe40004000000 */
[----:B------:R-:W-:Y:S02]  /*0460*/  SEL R19, R19, R10, !P2 ;  /* 0x0000000a13137207 */ /* 0x000fe40005000000 */
[----:B------:R-:W-:Y:S02]  /*0470*/  LEA R16, P3, R6, UR6, 0x2 ;  /* 0x0000000606107c11 */ /* 0x000fe4000f8610ff */
[----:B------:R-:W-:-:S02]  /*0480*/  LEA R14, P4, R8, UR6, 0x2 ;  /* 0x00000006080e7c11 */ /* 0x000fc4000f8810ff */
[----:B------:R-:W-:Y:S02]  /*0490*/  ISETP.GE.AND P1, PT, R12, RZ, PT ;  /* 0x000000ff0c00720c */ /* 0x000fe40003f26270 */
[----:B------:R-:W-:Y:S02]  /*04a0*/  ISETP.GE.AND P2, PT, R9, RZ, PT ;  /* 0x000000ff0900720c */ /* 0x000fe40003f46270 */
[----:B------:R-:W-:Y:S02]  /*04b0*/  IADD3 R11, P5, R18, 0x18, RZ ;  /* 0x00000018120b7810 */ /* 0x000fe40007fbe0ff */
[----:B------:R-:W-:Y:S02]  /*04c0*/  IADD3 R10, P6, R13, 0x18, RZ ;  /* 0x000000180d0a7810 */ /* 0x000fe40007fde0ff */
[----:B------:R-:W-:Y:S02]  /*04d0*/  LEA.HI.X R17, R6, UR7, R17, 0x2, P3 ;  /* 0x0000000706117c11 */ /* 0x000fe400098f1411 */
[----:B------:R-:W-:-:S02]  /*04e0*/  LEA.HI.X R15, R8, UR7, R19, 0x2, P4 ;  /* 0x00000007080f7c11 */ /* 0x000fc4000a0f1413 */
[----:B------:R-:W-:Y:S01]  /*04f0*/  SEL R6, R11, R18, !P1 ;  /* 0x000000120b067207 */ /* 0x000fe20004800000 */
[----:B------:R-:W-:Y:S01]  /*0500*/  IMAD.X R11, RZ, RZ, R12, P5 ;  /* 0x000000ffff0b7224 */ /* 0x000fe200028e060c */
[----:B------:R-:W-:Y:S01]  /*0510*/  SEL R8, R10, R13, !P2 ;  /* 0x0000000d0a087207 */ /* 0x000fe20005000000 */
[----:B------:R-:W-:Y:S02]  /*0520*/  IMAD.X R10, RZ, RZ, R9, P6 ;  /* 0x000000ffff0a7224 */ /* 0x000fe400030e0609 */
[----:B------:R-:W-:Y:S01]  /*0530*/  IMAD.WIDE.U32 R14, R7, 0x60, R14 ;  /* 0x00000060070e7825 */ /* 0x000fe200078e000e */
[----:B------:R-:W-:Y:S02]  /*0540*/  SEL R11, R11, R12, !P1 ;  /* 0x0000000c0b0b7207 */ /* 0x000fe40004800000 */
[----:B------:R-:W-:Y:S01]  /*0550*/  SEL R9, R10, R9, !P2 ;  /* 0x000000090a097207 */ /* 0x000fe20005000000 */
[----:B------:R-:W-:Y:S01]  /*0560*/  IMAD.WIDE.U32 R16, R7, 0x60, R16 ;  /* 0x0000006007107825 */ /* 0x000fe200078e0010 */
[----:B------:R-:W-:Y:S01]  /*0570*/  LEA R10, P1, R6, UR6, 0x2 ;  /* 0x00000006060a7c11 */ /* 0x000fe2000f8210ff */
[----:B------:R-:W2:Y:S01]  /*0580*/  LDC.64 R12, c[0x0][0x238] ;  /* 0x00008e00ff0c7b82 */ /* 0x000ea20000000a00 */
[----:B------:R-:W-:Y:S01]  /*0590*/  LEA R18, P2, R8, UR6, 0x2 ;  /* 0x0000000608127c11 */ /* 0x000fe2000f8410ff */
[----:B------:R-:W-:Y:S01]  /*05a0*/  IMAD.IADD R15, R21, 0x1, R15 ;  /* 0x00000001150f7824 */ /* 0x000fe200078e020f */
[----:B------:R-:W-:Y:S01]  /*05b0*/  LEA.HI.X R11, R6, UR7, R11, 0x2, P1 ;  /* 0x00000007060b7c11 */ /* 0x000fe200088f140b */
[----:B------:R-:W-:Y:S01]  /*05c0*/  IMAD.IADD R17, R17, 0x1, R21 ;  /* 0x0000000111117824 */ /* 0x000fe200078e0215 */
[----:B------:R-:W-:Y:S01]  /*05d0*/  LEA.HI.X R19, R8, UR7, R9, 0x2, P2 ;  /* 0x0000000708137c11 */ /* 0x000fe200090f1409 */
[----:B------:R-:W-:Y:S01]  /*05e0*/  IMAD.WIDE R14, R25, 0x4, R14 ;  /* 0x00000004190e7825 */ /* 0x000fe200078e020e */
[----:B------:R-:W-:-:S03]  /*05f0*/  SHF.R.S32.HI R8, RZ, 0x12, R24 ;  /* 0x00000012ff087819 */ /* 0x000fc60000011418 */
[----:B------:R-:W-:-:S04]  /*0600*/  IMAD.WIDE.U32 R10, R7, 0x60, R10 ;  /* 0x00000060070a7825 */ /* 0x000fc800078e000a */
[----:B------:R-:W-:Y:S01]  /*0610*/  IMAD.WIDE.U32 R18, R7, 0x60, R18 ;  /* 0x0000006007127825 */ /* 0x000fe200078e0012 */
[----:B------:R-:W-:-:S03]  /*0620*/  CS2R R6, SRZ ;  /* 0x0000000000067805 */ /* 0x000fc6000001ff00 */
[C---:B------:R-:W-:Y:S02]  /*0630*/  IMAD.IADD R11, R21.reuse, 0x1, R11 ;  /* 0x00000001150b7824 */ /* 0x040fe400078e020b */
[----:B------:R-:W-:Y:S02]  /*0640*/  IMAD.IADD R19, R21, 0x1, R19 ;  /* 0x0000000115137824 */ /* 0x000fe400078e0213 */
[----:B------:R-:W-:Y:S01]  /*0650*/  IMAD R9, R8, 0x48000, RZ ;  /* 0x0004800008097824 */ /* 0x000fe200078e02ff */
[----:B------:R-:W3:Y:S01]  /*0660*/  LDC.64 R20, c[0x0][0x240] ;  /* 0x00009000ff147b82 */ /* 0x000ee20000000a00 */
[----:B------:R-:W-:-:S04]  /*0670*/  IMAD.WIDE R16, R25, 0x4, R16 ;  /* 0x0000000419107825 */ /* 0x000fc800078e0210 */
[----:B------:R-:W-:-:S04]  /*0680*/  IMAD.WIDE R14, R9, 0x4, R14 ;  /* 0x00000004090e7825 */ /* 0x000fc800078e020e */
[----:B------:R-:W-:Y:S01]  /*0690*/  IMAD.WIDE R16, R9, 0x4, R16 ;  /* 0x0000000409107825 */ /* 0x000fe200078e0210 */
[----:B------:R4:W5:Y:S03]  /*06a0*/  @!P0 LDG.E.EL R6, desc[UR4][R14.64] ;  /* 0x000000040e068981 */ /* 0x000966000c2e1900 */
[C---:B------:R-:W-:Y:S01]  /*06b0*/  IMAD.WIDE R10, R25.reuse, 0x4, R10 ;  /* 0x00000004190a7825 */ /* 0x040fe200078e020a */
[----:B------:R1:W5:Y:S03]  /*06c0*/  @!P0 LDG.E.EL R7, desc[UR4][R16.64] ;  /* 0x0000000410078981 */ /* 0x000366000c2e1900 */
[----:B------:R-:W-:Y:S02]  /*06d0*/  IMAD.WIDE R18, R25, 0x4, R18 ;  /* 0x0000000419127825 */ /* 0x000fe400078e0212 */
[----:B------:R-:W3:Y:S02]  /*06e0*/  LDC.64 R24, c[0x0][0x248] ;  /* 0x00009200ff187b82 */ /* 0x000ee40000000a00 */
[----:B------:R-:W-:-:S06]  /*06f0*/  IMAD.WIDE R10, R9, 0x4, R10 ;  /* 0x00000004090a7825 */ /* 0x000fcc00078e020a */
[----:B----4-:R-:W4:Y:S01]  /*0700*/  LDC.64 R14, c[0x0][0x250] ;  /* 0x00009400ff0e7b82 */ /* 0x010f220000000a00 */
[----:B01----:R-:W-:Y:S02]  /*0710*/  IMAD.IADD R17, R3, 0x1, -R26 ;  /* 0x0000000103117824 */ /* 0x003fe400078e0a1a */
[----:B------:R-:W-:Y:S01]  /*0720*/  IMAD.MOV.U32 R16, RZ, RZ, RZ ;  /* 0x000000ffff107224 */ /* 0x000fe200078e00ff */
[----:B------:R-:W-:Y:S01]  /*0730*/  ISETP.GT.AND P1, PT, R2, 0x1ff, PT ;  /* 0x000001ff0200780c */ /* 0x000fe20003f24270 */
[C---:B------:R-:W-:Y:S02]  /*0740*/  IMAD R5, R8.reuse, 0x20000, R5 ;  /* 0x0002000008057824 */ /* 0x040fe400078e0205 */
[----:B------:R-:W-:Y:S02]  /*0750*/  IMAD R17, R8, 0x20000, R17 ;  /* 0x0002000008117824 */ /* 0x000fe400078e0211 */
[----:B------:R-:W-:Y:S01]  /*0760*/  IMAD.WIDE R18, R9, 0x4, R18 ;  /* 0x0000000409127825 */ /* 0x000fe200078e0212 */
[----:B------:R-:W-:Y:S01]  /*0770*/  CS2R R8, SRZ ;  /* 0x0000000000087805 */ /* 0x000fe2000001ff00 */
[----:B------:R0:W5:Y:S02]  /*0780*/  @!P0 LDG.E.EL R16, desc[UR4][R10.64] ;  /* 0x000000040a108981 */ /* 0x000164000c2e1900 */
[----:B--2---:R-:W-:-:S04]  /*0790*/  IMAD.WIDE R12, R0, 0x4, R12 ;  /* 0x00000004000c7825 */ /* 0x004fc800078e020c */
[----:B------:R-:W-:Y:S01]  /*07a0*/  VIADD R2, R2, 0xfffffe00 ;  /* 0xfffffe0002027836 */ /* 0x000fe20000000000 */
[----:B------:R1:W2:Y:S01]  /*07b0*/  @!P0 LDG.E.EL.64 R8, desc[UR4][R12.64] ;  /* 0x000000040c088981 */ /* 0x0002a2000c2e1b00 */
[----:B------:R-:W-:Y:S02]  /*07c0*/  IMAD.MOV.U32 R0, RZ, RZ, RZ ;  /* 0x000000ffff007224 */ /* 0x000fe400078e00ff */
[----:B---3--:R-:W-:-:S04]  /*07d0*/  IMAD.WIDE R20, R4, 0x4, R20 ;  /* 0x0000000404147825 */ /* 0x008fc800078e0214 */
[C---:B------:R-:W-:Y:S01]  /*07e0*/  IMAD R27, R2.reuse, 0x100, R5 ;  /* 0x00000100021b7824 */ /* 0x040fe200078e0205 */
[----:B------:R-:W-:Y:S01]  /*07f0*/  CS2R R4, SRZ ;  /* 0x0000000000047805 */ /* 0x000fe2000001ff00 */
[----:B------:R-:W-:Y:S01]  /*0800*/  IMAD.WIDE R22, R17, 0x4, R22 ;  /* 0x0000000411167825 */ /* 0x000fe200078e0216 */
[----:B------:R3:W2:Y:S01]  /*0810*/  @!P0 LDG.E.EL R0, desc[UR4][R18.64] ;  /* 0x0000000412008981 */ /* 0x0006a2000c2e1900 */
[----:B0-----:R-:W-:Y:S01]  /*0820*/  CS2R R10, SRZ ;  /* 0x00000000000a7805 */ /* 0x001fe2000001ff00 */
[----:B-1----:R-:W0:Y:S01]  /*0830*/  LDC.64 R12, c[0x0][0x258] ;  /* 0x00009600ff0c7b82 */ /* 0x002e220000000a00 */
[----:B------:R-:W-:Y:S01]  /*0840*/  IMAD.MOV.U32 R17, RZ, RZ, RZ ;  /* 0x000000ffff117224 */ /* 0x000fe200078e00ff */
[----:B------:R-:W2:Y:S01]  /*0850*/  @!P0 LDG.E.64 R4, desc[UR4][R22.64] ;  /* 0x0000000416048981 */ /* 0x000ea2000c1e1b00 */
[----:B----4-:R-:W-:-:S04]  /*0860*/  IMAD.WIDE R14, R2, 0x4, R14 ;  /* 0x00000004020e7825 */ /* 0x010fc800078e020e */
[----:B------:R-:W4:Y:S01]  /*0870*/  @!P0 LDG.E.EL R17, desc[UR4][R20.64] ;  /* 0x0000000414118981 */ /* 0x000f22000c2e1900 */
[----:B---3--:R-:W-:Y:S01]  /*0880*/  CS2R R18, SRZ ;  /* 0x0000000000127805 */ /* 0x008fe2000001ff00 */
[----:B------:R-:W-:Y:S02]  /*0890*/  IMAD.MOV.U32 R2, RZ, RZ, RZ ;  /* 0x000000ffff027224 */ /* 0x000fe400078e00ff */
[----:B------:R-:W-:-:S03]  /*08a0*/  IMAD.WIDE R24, R27, 0x4, R24 ;  /* 0x000000041b187825 */ /* 0x000fc600078e0218 */
[----:B------:R1:W3:Y:S04]  /*08b0*/  @!P0 LDG.E.EL R19, desc[UR4][R20.64] ;  /* 0x0000000414138981 */ /* 0x0002e8000c2e1900 */
[----:B------:R-:W3:Y:S04]  /*08c0*/  @P1 LDG.E.64 R10, desc[UR4][R24.64] ;  /* 0x00000004180a1981 */ /* 0x000ee8000c1e1b00 */
[----:B------:R-:W3:Y:S04]  /*08d0*/  @P1 LDG.E.EL R2, desc[UR4][R14.64] ;  /* 0x000000040e021981 */ /* 0x000ee8000c2e1900 */
[----:B------:R-:W3:Y:S01]  /*08e0*/  @P1 LDG.E.EL R18, desc[UR4][R14.64] ;  /* 0x000000040e121981 */ /* 0x000ee2000c2e1900 */
[----:B0-----:R-:W-:Y:S01]  /*08f0*/  IMAD.WIDE R12, R3, 0x4, R12 ;  /* 0x00000004030c7825 */ /* 0x001fe200078e020c */
[----:B-----5:R-:W-:-:S02]  /*0900*/  SEL R7, R7, RZ, !P0 ;  /* 0x000000ff07077207 */ /* 0x020fc40004000000 */
[----:B------:R-:W-:Y:S02]  /*0910*/  SEL R6, R6, RZ, !P0 ;  /* 0x000000ff06067207 */ /* 0x000fe40004000000 */
[----:B------:R-:W-:-:S05]  /*0920*/  SEL R16, R16, RZ, !P0 ;  /* 0x000000ff10107207 */ /* 0x000fca0004000000 */
[----:B------:R-:W-:Y:S01]  /*0930*/  FADD R16, -R7, R16 ;  /* 0x0000001007107221 */ /* 0x000fe20000000100 */
[----:B--2---:R-:W-:Y:S02]  /*0940*/  SEL R8, R8, RZ, !P0 ;  /* 0x000000ff08087207 */ /* 0x004fe40004000000 */
[----:B------:R-:W-:-:S03]  /*0950*/  SEL R9, R9, RZ, !P0 ;  /* 0x000000ff09097207 */ /* 0x000fc60004000000 */
[----:B------:R-:W-:Y:S01]  /*0960*/  FFMA R8, R16, R8, R7 ;  /* 0x0000000810087223 */ /* 0x000fe20000000007 */
[----:B------:R-:W-:Y:S02]  /*0970*/  SEL R0, R0, RZ, !P0 ;  /* 0x000000ff00007207 */ /* 0x000fe40004000000 */
[----:B------:R-:W-:-:S03]  /*0980*/  SEL R7, R4, RZ, !P0 ;  /* 0x000000ff04077207 */ /* 0x000fc60004000000 */
[----:B-1----:R-:W-:Y:S01]  /*0990*/  FADD R21, -R6, R0 ;  /* 0x0000000006157221 */ /* 0x002fe20000000100 */
[----:B------:R-:W-:Y:S02]  /*09a0*/  SEL R0, R5, RZ, !P0 ;  /* 0x000000ff05007207 */ /* 0x000fe40004000000 */
[----:B----4-:R-:W-:Y:S01]  /*09b0*/  SEL R17, R17, RZ, !P0 ;  /* 0x000000ff11117207 */ /* 0x010fe20004000000 */
[----:B------:R-:W-:Y:S01]  /*09c0*/  FADD R8, -R7, R8 ;  /* 0x0000000807087221 */ /* 0x000fe20000000100 */
[----:B------:R-:W-:-:S03]  /*09d0*/  FFMA R9, R21, R9, R6 ;  /* 0x0000000915097223 */ /* 0x000fc60000000006 */
[----:B------:R-:W-:Y:S01]  /*09e0*/  FFMA R4, R8, R17, R7 ;  /* 0x0000001108047223 */ /* 0x000fe20000000007 */
[----:B------:R-:W-:Y:S01]  /*09f0*/  FADD R9, -R0, R9 ;  /* 0x0000000900097221 */ /* 0x000fe20000000100 */
[----:B---3--:R-:W-:Y:S02]  /*0a00*/  SEL R19, R19, RZ, !P0 ;  /* 0x000000ff13137207 */ /* 0x008fe40004000000 */
[----:B------:R-:W-:Y:S02]  /*0a10*/  SEL R10, R10, RZ, P1 ;  /* 0x000000ff0a0a7207 */ /* 0x000fe40000800000 */
[----:B------:R-:W-:Y:S02]  /*0a20*/  SEL R11, R11, RZ, P1 ;  /* 0x000000ff0b0b7207 */ /* 0x000fe40000800000 */
[----:B------:R-:W-:Y:S02]  /*0a30*/  SEL R7, R2, RZ, P1 ;  /* 0x000000ff02077207 */ /* 0x000fe40000800000 */
[----:B------:R-:W-:Y:S01]  /*0a40*/  SEL R18, R18, RZ, P1 ;  /* 0x000000ff12127207 */ /* 0x000fe20000800000 */
[----:B------:R-:W-:-:S02]  /*0a50*/  FFMA R5, R9, R19, R0 ;  /* 0x0000001309057223 */ /* 0x000fc40000000000 */
[----:B------:R-:W-:Y:S02]  /*0a60*/  @P0 FADD R4, R10, R7 ;  /* 0x000000070a040221 */ /* 0x000fe40000000000 */
[----:B------:R-:W-:-:S05]  /*0a70*/  @P0 FADD R5, R11, R18 ;  /* 0x000000120b050221 */ /* 0x000fca0000000000 */
[----:B------:R-:W-:Y:S01]  /*0a80*/  STG.E.64 desc[UR4][R12.64], R4 ;  /* 0x000000040c007986 */ /* 0x000fe2000c101b04 */
[----:B------:R-:W-:Y:S05]  /*0a90*/  EXIT ;  /* 0x000000000000794d */ /* 0x000fea0003800000 */
.L_x_0:
[----:B------:R-:W-:-:S00]  /*0aa0*/  BRA `(.L_x_0) ;  /* 0xfffffffc00fc7947 */ /* 0x000fc0000383ffff */
[----:B------:R-:W-:-:S00]  /*0ab0*/  NOP ;  /* 0x0000000000007918 */ /* 0x000fc00000000000 */
        /* <DEDUP_REMOVED lines=12> */
.L_x_1:


//--------------------- .nv.constant0.triton_poi_fused_cat_18 --------------------------
	.section	.nv.constant0.triton_poi_fused_cat_18,"a",@progbits
	.sectionflags	@""
	.align	4
.nv.constant0.triton_poi_fused_cat_18:
	.zero		612
